	.headerflags	@"EF_CUDA_TEXMODE_UNIFIED EF_CUDA_64BIT_ADDRESS EF_CUDA_ACCELERATORS EF_CUDA_SM90 EF_CUDA_VIRTUAL_SM(EF_CUDA_SM90)"
	.elftype	@"ET_EXEC"


//--------------------- .nv.info                  --------------------------
	.section	.nv.info,"",@"SHT_CUDA_INFO"
	.align	4


	//----- nvinfo : EIATTR_REGCOUNT
	.align		4
        /*0000*/ 	.byte	0x04, 0x2f
        /*0002*/ 	.short	(.L_3 - .L_2)
	.align		4
.L_2:
        /*0004*/ 	.word	index@(triton_poi_fused__native_batch_norm_legit_no_training_36)
        /*0008*/ 	.word	0x00000022


	//----- nvinfo : EIATTR_MIN_STACK_SIZE
	.align		4
.L_3:
        /*000c*/ 	.byte	0x04, 0x12
        /*000e*/ 	.short	(.L_5 - .L_4)
	.align		4
.L_4:
        /*0010*/ 	.word	index@(triton_poi_fused__native_batch_norm_legit_no_training_36)
        /*0014*/ 	.word	0x00000000


	//----- nvinfo : EIATTR_FRAME_SIZE
	.align		4
.L_5:
        /*0018*/ 	.byte	0x04, 0x11
        /*001a*/ 	.short	(.L_7 - .L_6)
	.align		4
.L_6:
        /*001c*/ 	.word	index@(triton_poi_fused__native_batch_norm_legit_no_training_36)
        /*0020*/ 	.word	0x00000000


	//----- nvinfo : EIATTR_MIN_STACK_SIZE
	.align		4
.L_7:
        /*0024*/ 	.byte	0x04, 0x12
        /*0026*/ 	.short	(.L_9 - .L_8)
	.align		4
.L_8:
        /*0028*/ 	.word	index@(triton_poi_fused__native_batch_norm_legit_no_training_36)
        /*002c*/ 	.word	0x00000000
.L_9:


//--------------------- .nv.info.triton_poi_fused__native_batch_norm_legit_no_training_36 --------------------------
	.section	.nv.info.triton_poi_fused__native_batch_norm_legit_no_training_36,"",@"SHT_CUDA_INFO"
	.sectionflags	@""
	.align	4


	//----- nvinfo : EIATTR_CUDA_API_VERSION
	.align		4
        /*0000*/ 	.byte	0x04, 0x37
        /*0002*/ 	.short	(.L_11 - .L_10)
.L_10:
        /*0004*/ 	.word	0x0000007c


	//----- nvinfo : EIATTR_KPARAM_INFO
	.align		4
.L_11:
        /*0008*/ 	.byte	0x04, 0x17
        /*000a*/ 	.short	(.L_13 - .L_12)
.L_12:
        /*000c*/ 	.word	0x00000000
        /*0010*/ 	.short	0x0007
        /*0012*/ 	.short	0x0034
        /*0014*/ 	.byte	0x00, 0xf0, 0x11, 0x00


	//----- nvinfo : EIATTR_KPARAM_INFO
	.align		4
.L_13:
        /*0018*/ 	.byte	0x04, 0x17
        /*001a*/ 	.short	(.L_15 - .L_14)
.L_14:
        /*001c*/ 	.word	0x00000000
        /*0020*/ 	.short	0x0006
        /*0022*/ 	.short	0x0030
        /*0024*/ 	.byte	0x00, 0xf0, 0x11, 0x00


	//----- nvinfo : EIATTR_KPARAM_INFO
	.align		4
.L_15:
        /*0028*/ 	.byte	0x04, 0x17
        /*002a*/ 	.short	(.L_17 - .L_16)
.L_16:
        /*002c*/ 	.word	0x00000000
        /*0030*/ 	.short	0x0005
        /*0032*/ 	.short	0x0028
        /*0034*/ 	.byte	0x00, 0xf4, 0x21, 0x00


	//----- nvinfo : EIATTR_KPARAM_INFO
	.align		4
.L_17:
        /*0038*/ 	.byte	0x04, 0x17
        /*003a*/ 	.short	(.L_19 - .L_18)
.L_18:
        /*003c*/ 	.word	0x00000000
        /*0040*/ 	.short	0x0004
        /*0042*/ 	.short	0x0020
        /*0044*/ 	.byte	0x00, 0xf4, 0x21, 0x00


	//----- nvinfo : EIATTR_KPARAM_INFO
	.align		4
.L_19:
        /*0048*/ 	.byte	0x04, 0x17
        /*004a*/ 	.short	(.L_21 - .L_20)
.L_20:
        /*004c*/ 	.word	0x00000000
        /*0050*/ 	.short	0x0003
        /*0052*/ 	.short	0x0018
        /*0054*/ 	.byte	0x00, 0xf4, 0x21, 0x00


	//----- nvinfo : EIATTR_KPARAM_INFO
	.align		4
.L_21:
        /*0058*/ 	.byte	0x04, 0x17
        /*005a*/ 	.short	(.L_23 - .L_22)
.L_22:
        /*005c*/ 	.word	0x00000000
        /*0060*/ 	.short	0x0002
        /*0062*/ 	.short	0x0010
        /*0064*/ 	.byte	0x00, 0xf4, 0x21, 0x00


	//----- nvinfo : EIATTR_KPARAM_INFO
	.align		4
.L_23:
        /*0068*/ 	.byte	0x04, 0x17
        /*006a*/ 	.short	(.L_25 - .L_24)
.L_24:
        /*006c*/ 	.word	0x00000000
        /*0070*/ 	.short	0x0001
        /*0072*/ 	.short	0x0008
        /*0074*/ 	.byte	0x00, 0xf4, 0x21, 0x00


	//----- nvinfo : EIATTR_KPARAM_INFO
	.align		4
.L_25:
        /*0078*/ 	.byte	0x04, 0x17
        /*007a*/ 	.short	(.L_27 - .L_26)
.L_26:
        /*007c*/ 	.word	0x00000000
        /*0080*/ 	.short	0x0000
        /*0082*/ 	.short	0x0000
        /*0084*/ 	.byte	0x00, 0xf4, 0x21, 0x00


	//----- nvinfo : EIATTR_SPARSE_MMA_MASK
	.align		4
.L_27:
        /*0088*/ 	.byte	0x03, 0x50
        /*008a*/ 	.short	0x0000


	//----- nvinfo : EIATTR_MAXREG_COUNT
	.align		4
        /*008c*/ 	.byte	0x03, 0x1b
        /*008e*/ 	.short	0x00ff


	//----- nvinfo : EIATTR_EXIT_INSTR_OFFSETS
	.align		4
        /*0090*/ 	.byte	0x04, 0x1c
        /*0092*/ 	.short	(.L_29 - .L_28)


	//   ....[0]....
.L_28:
        /*0094*/ 	.word	0x00001230


	//   ....[1]....
        /*0098*/ 	.word	0x00001290


	//----- nvinfo : EIATTR_REQNTID
	.align		4
.L_29:
        /*009c*/ 	.byte	0x04, 0x10
        /*009e*/ 	.short	(.L_31 - .L_30)
.L_30:
        /*00a0*/ 	.word	0x00000100
        /*00a4*/ 	.word	0x00000001
        /*00a8*/ 	.word	0x00000001


	//----- nvinfo : EIATTR_CBANK_PARAM_SIZE
	.align		4
.L_31:
        /*00ac*/ 	.byte	0x03, 0x19
        /*00ae*/ 	.short	0x0038


	//----- nvinfo : EIATTR_PARAM_CBANK
	.align		4
        /*00b0*/ 	.byte	0x04, 0x0a
        /*00b2*/ 	.short	(.L_33 - .L_32)
	.align		4
.L_32:
        /*00b4*/ 	.word	index@(.nv.constant0.triton_poi_fused__native_batch_norm_legit_no_training_36)
        /*00b8*/ 	.short	0x0210
        /*00ba*/ 	.short	0x0038


	//----- nvinfo : EIATTR_SW_WAR
	.align		4
.L_33:
        /*00bc*/ 	.byte	0x04, 0x36
        /*00be*/ 	.short	(.L_35 - .L_34)
.L_34:
        /*00c0*/ 	.word	0x00000008
.L_35:


//--------------------- .nv.callgraph             --------------------------
	.section	.nv.callgraph,"",@"SHT_CUDA_CALLGRAPH"
	.align	4
	.sectionentsize	8
	.align		4
        /*0000*/ 	.word	0x00000000
	.align		4
        /*0004*/ 	.word	0xffffffff
	.align		4
        /*0008*/ 	.word	0x00000000
	.align		4
        /*000c*/ 	.word	0xfffffffe
	.align		4
        /*0010*/ 	.word	0x00000000
	.align		4
        /*0014*/ 	.word	0xfffffffd
	.align		4
        /*0018*/ 	.word	0x00000000
	.align		4
        /*001c*/ 	.word	0xfffffffc


//--------------------- .nv.constant4             --------------------------
	.section	.nv.constant4,"a",@progbits
	.align	8
	.align		8
.nv.constant4:
        /*0000*/ 	.dword	_$_str
	.align		8
        /*0008*/ 	.dword	_$_str_$_2


//--------------------- .text.triton_poi_fused__native_batch_norm_legit_no_training_36 --------------------------
	.section	.text.triton_poi_fused__native_batch_norm_legit_no_training_36,"ax",@progbits
	.sectionflags	@"SHF_BARRIERS=1"
	.align	128
        .global         triton_poi_fused__native_batch_norm_legit_no_training_36
        .type           triton_poi_fused__native_batch_norm_legit_no_training_36,@function
        .size           triton_poi_fused__native_batch_norm_legit_no_training_36,(.L_x_1 - triton_poi_fused__native_batch_norm_legit_no_training_36)
        .other          triton_poi_fused__native_batch_norm_legit_no_training_36,@"STO_CUDA_ENTRY STV_DEFAULT"
triton_poi_fused__native_batch_norm_legit_no_training_36:
.text.triton_poi_fused__native_batch_norm_legit_no_training_36:
[----:B------:R-:W0:Y:S01]  /*0000*/  LDC R1, c[0x0][0x28] ;  /* 0x00000a00ff017b82 */ /* 0x000e220000000800 */
[----:B------:R-:W1:Y:S07]  /*0010*/  S2R R2, SR_CTAID.Y ;  /* 0x0000000000027919 */ /* 0x000e6e0000002600 */
[----:B------:R-:W2:Y:S01]  /*0020*/  LDC.64 R20, c[0x0][0x210] ;  /* 0x00008400ff147b82 */ /* 0x000ea20000000a00 */
[----:B------:R-:W-:Y:S01]  /*0030*/  ULDC.64 UR6, c[0x0][0x208] ;  /* 0x0000820000067ab9 */ /* 0x000fe20000000a00 */
[----:B------:R-:W-:Y:S01]  /*0040*/  CS2R R10, SRZ ;  /* 0x00000000000a7805 */ /* 0x000fe2000001ff00 */
[----:B------:R-:W3:Y:S01]  /*0050*/  S2R R24, SR_TID.X ;  /* 0x0000000000187919 */ /* 0x000ee20000002100 */
[----:B------:R-:W4:Y:S04]  /*0060*/  S2R R5, SR_CTAID.X ;  /* 0x0000000000057919 */ /* 0x000f280000002500 */
[----:B------:R-:W5:Y:S01]  /*0070*/  LDC.64 R26, c[0x0][0x218] ;  /* 0x00008600ff1a7b82 */ /* 0x000f620000000a00 */
[----:B-1----:R-:W-:-:S02]  /*0080*/  IMAD.SHL.U32 R2, R2, 0x80, RZ ;  /* 0x0000008002027824 */ /* 0x002fc400078e00ff */
[----:B---3--:R-:W-:Y:S01]  /*0090*/  IMAD.SHL.U32 R3, R24, 0x4, RZ ;  /* 0x0000000418037824 */ /* 0x008fe200078e00ff */
[----:B------:R-:W-:-:S04]  /*00a0*/  SHF.R.U32.HI R7, RZ, 0x5, R24 ;  /* 0x00000005ff077819 */ /* 0x000fc80000011618 */
[----:B------:R-:W-:-:S04]  /*00b0*/  LOP3.LUT R3, R2, 0x7c, R3, 0xf8, !PT ;  /* 0x0000007c02037812 */ /* 0x000fc800078ef803 */
[----:B------:R-:W-:Y:S02]  /*00c0*/  SHF.R.S32.HI R0, RZ, 0x1f, R3 ;  /* 0x0000001fff007819 */ /* 0x000fe40000011403 */
[----:B------:R-:W-:Y:S02]  /*00d0*/  ISETP.GE.AND P0, PT, R3, 0x200, PT ;  /* 0x000002000300780c */ /* 0x000fe40003f06270 */
[----:B------:R-:W-:Y:S02]  /*00e0*/  LEA.HI R4, R0, R3, RZ, 0x7 ;  /* 0x0000000300047211 */ /* 0x000fe400078f38ff */
[----:B----4-:R-:W-:Y:S02]  /*00f0*/  SHF.L.U32 R0, R5, 0x5, RZ ;  /* 0x0000000505007819 */ /* 0x010fe400000006ff */
[----:B------:R-:W-:Y:S02]  /*0100*/  LOP3.LUT R6, R4, 0xffffff80, RZ, 0xc0, !PT ;  /* 0xffffff8004067812 */ /* 0x000fe400078ec0ff */
[----:B------:R-:W-:-:S02]  /*0110*/  SGXT.U32 R5, R7, 0x3 ;  /* 0x000000030705781a */ /* 0x000fc40000000000 */
[----:B------:R-:W-:Y:S01]  /*0120*/  SHF.R.S32.HI R8, RZ, 0x7, R4 ;  /* 0x00000007ff087819 */ /* 0x000fe20000011404 */
[----:B------:R-:W-:Y:S01]  /*0130*/  IMAD.IADD R3, R3, 0x1, -R6 ;  /* 0x0000000103037824 */ /* 0x000fe200078e0a06 */
[----:B------:R-:W-:Y:S02]  /*0140*/  LOP3.LUT R4, R0, R5, RZ, 0xfc, !PT ;  /* 0x0000000500047212 */ /* 0x000fe400078efcff */
[----:B------:R-:W-:Y:S01]  /*0150*/  LOP3.LUT R6, R0, 0x8, R5, 0xfe, !PT ;  /* 0x0000000800067812 */ /* 0x000fe200078efe05 */
[----:B------:R-:W-:Y:S01]  /*0160*/  IMAD R8, R8, 0xf00, R3 ;  /* 0x00000f0008087824 */ /* 0x000fe200078e0203 */
[----:B------:R-:W-:Y:S02]  /*0170*/  LOP3.LUT R7, R0, 0x10, R5, 0xfe, !PT ;  /* 0x0000001000077812 */ /* 0x000fe400078efe05 */
[----:B------:R-:W-:Y:S01]  /*0180*/  LOP3.LUT R5, R0, 0x18, R5, 0xfe, !PT ;  /* 0x0000001800057812 */ /* 0x000fe200078efe05 */
[C-C-:B------:R-:W-:Y:S01]  /*0190*/  IMAD R23, R4.reuse, 0x80, R8.reuse ;  /* 0x0000008004177824 */ /* 0x140fe200078e0208 */
[----:B------:R-:W-:Y:S01]  /*01a0*/  ISETP.LT.AND P1, PT, R4, 0x1e, !P0 ;  /* 0x0000001e0400780c */ /* 0x000fe20004721270 */
[--C-:B------:R-:W-:Y:S01]  /*01b0*/  IMAD R31, R7, 0x80, R8.reuse ;  /* 0x00000080071f7824 */ /* 0x100fe200078e0208 */
[C---:B------:R-:W-:Y:S01]  /*01c0*/  ISETP.LT.AND P4, PT, R5.reuse, 0x1e, !P0 ;  /* 0x0000001e0500780c */ /* 0x040fe20004781270 */
[----:B------:R-:W-:Y:S01]  /*01d0*/  IMAD R13, R5, 0x80, R8 ;  /* 0x00000080050d7824 */ /* 0x000fe200078e0208 */
[----:B------:R-:W-:-:S02]  /*01e0*/  LEA R29, R6, R8, 0x7 ;  /* 0x00000008061d7211 */ /* 0x000fc400078e38ff */
[----:B------:R-:W-:Y:S02]  /*01f0*/  CS2R R4, SRZ ;  /* 0x0000000000047805 */ /* 0x000fe4000001ff00 */
[----:B------:R-:W-:Y:S01]  /*0200*/  ISETP.LT.AND P2, PT, R6, 0x1e, !P0 ;  /* 0x0000001e0600780c */ /* 0x000fe20004741270 */
[--C-:B--2---:R-:W-:Y:S01]  /*0210*/  IMAD.WIDE R22, R23, 0x4, R20.reuse ;  /* 0x0000000417167825 */ /* 0x104fe200078e0214 */
[----:B------:R-:W-:Y:S02]  /*0220*/  ISETP.LT.AND P3, PT, R7, 0x1e, !P0 ;  /* 0x0000001e0700780c */ /* 0x000fe40004761270 */
[----:B------:R-:W-:Y:S02]  /*0230*/  CS2R R6, SRZ ;  /* 0x0000000000067805 */ /* 0x000fe4000001ff00 */
[----:B------:R-:W-:Y:S01]  /*0240*/  CS2R R16, SRZ ;  /* 0x0000000000107805 */ /* 0x000fe2000001ff00 */
[----:B------:R-:W-:Y:S01]  /*0250*/  IMAD.WIDE R28, R29, 0x4, R20 ;  /* 0x000000041d1c7825 */ /* 0x000fe200078e0214 */
[----:B------:R-:W-:-:S02]  /*0260*/  CS2R R18, SRZ ;  /* 0x0000000000127805 */ /* 0x000fc4000001ff00 */
[----:B------:R-:W-:Y:S01]  /*0270*/  CS2R R8, SRZ ;  /* 0x0000000000087805 */ /* 0x000fe2000001ff00 */
[--C-:B------:R-:W-:Y:S01]  /*0280*/  IMAD.WIDE R30, R31, 0x4, R20.reuse ;  /* 0x000000041f1e7825 */ /* 0x100fe200078e0214 */
[----:B------:R1:W2:Y:S03]  /*0290*/  @P1 LDG.E.EL.128 R4, desc[UR6][R22.64] ;  /* 0x0000000616041981 */ /* 0x0002a6000c2e1d00 */
[----:B------:R-:W-:Y:S01]  /*02a0*/  IMAD.WIDE R20, R13, 0x4, R20 ;  /* 0x000000040d147825 */ /* 0x000fe200078e0214 */
[----:B------:R-:W-:Y:S02]  /*02b0*/  CS2R R12, SRZ ;  /* 0x00000000000c7805 */ /* 0x000fe4000001ff00 */
[----:B------:R-:W-:Y:S01]  /*02c0*/  CS2R R14, SRZ ;  /* 0x00000000000e7805 */ /* 0x000fe2000001ff00 */
[----:B------:R3:W4:Y:S01]  /*02d0*/  @P2 LDG.E.EL.128 R8, desc[UR6][R28.64] ;  /* 0x000000061c082981 */ /* 0x000722000c2e1d00 */
[----:B-----5:R-:W-:-:S03]  /*02e0*/  IMAD.WIDE R26, R3, 0x4, R26 ;  /* 0x00000004031a7825 */ /* 0x020fc600078e021a */
[----:B------:R5:W2:Y:S01]  /*02f0*/  @P4 LDG.E.EL.128 R16, desc[UR6][R20.64] ;  /* 0x0000000614104981 */ /* 0x000aa2000c2e1d00 */
[----:B-1----:R-:W-:-:S03]  /*0300*/  CS2R R22, SRZ ;  /* 0x0000000000167805 */ /* 0x002fc6000001ff00 */
[----:B------:R-:W2:Y:S01]  /*0310*/  @P3 LDG.E.EL.128 R12, desc[UR6][R30.64] ;  /* 0x000000061e0c3981 */ /* 0x000ea2000c2e1d00 */
[----:B---3--:R-:W1:Y:S01]  /*0320*/  LDC.64 R28, c[0x0][0x220] ;  /* 0x00008800ff1c7b82 */ /* 0x008e620000000a00 */
[----:B-----5:R-:W-:-:S06]  /*0330*/  CS2R R20, SRZ ;  /* 0x0000000000147805 */ /* 0x020fcc000001ff00 */
[----:B------:R-:W4:Y:S01]  /*0340*/  @!P0 LDG.E.EL.128 R20, desc[UR6][R26.64] ;  /* 0x000000061a148981 */ /* 0x000f22000c2e1d00 */
[----:B-1----:R-:W-:-:S04]  /*0350*/  IMAD.WIDE R28, R3, 0x4, R28 ;  /* 0x00000004031c7825 */ /* 0x002fc800078e021c */
[C---:B----4-:R-:W-:Y:S01]  /*0360*/  FADD R11, -R23.reuse, R11 ;  /* 0x0000000b170b7221 */ /* 0x050fe20000000100 */
[C---:B--2---:R-:W-:Y:S01]  /*0370*/  FADD R15, -R23.reuse, R15 ;  /* 0x0000000f170f7221 */ /* 0x044fe20000000100 */
[----:B------:R-:W-:Y:S01]  /*0380*/  FADD R19, -R23, R19 ;  /* 0x0000001317137221 */ /* 0x000fe20000000100 */
[C---:B------:R-:W-:Y:S01]  /*0390*/  FADD R10, -R22.reuse, R10 ;  /* 0x0000000a160a7221 */ /* 0x040fe20000000100 */
[C---:B------:R-:W-:Y:S01]  /*03a0*/  FADD R14, -R22.reuse, R14 ;  /* 0x0000000e160e7221 */ /* 0x040fe20000000100 */
[----:B------:R-:W-:Y:S01]  /*03b0*/  FADD R18, -R22, R18 ;  /* 0x0000001216127221 */ /* 0x000fe20000000100 */
[C---:B------:R-:W-:Y:S01]  /*03c0*/  FADD R9, -R21.reuse, R9 ;  /* 0x0000000915097221 */ /* 0x040fe20000000100 */
[C---:B------:R-:W-:Y:S01]  /*03d0*/  FADD R13, -R21.reuse, R13 ;  /* 0x0000000d150d7221 */ /* 0x040fe20000000100 */
[----:B------:R-:W-:Y:S01]  /*03e0*/  FADD R17, -R21, R17 ;  /* 0x0000001115117221 */ /* 0x000fe20000000100 */
[C---:B------:R-:W-:Y:S01]  /*03f0*/  FADD R25, -R20.reuse, R8 ;  /* 0x0000000814197221 */ /* 0x040fe20000000100 */
[C---:B------:R-:W-:Y:S01]  /*0400*/  FADD R26, -R20.reuse, R12 ;  /* 0x0000000c141a7221 */ /* 0x040fe20000000100 */
[----:B------:R-:W-:Y:S01]  /*0410*/  FADD R16, -R20, R16 ;  /* 0x0000001014107221 */ /* 0x000fe20000000100 */
[----:B------:R-:W-:Y:S01]  /*0420*/  FADD R23, -R23, R7 ;  /* 0x0000000717177221 */ /* 0x000fe20000000100 */
[----:B------:R-:W-:Y:S01]  /*0430*/  FADD R22, -R22, R6 ;  /* 0x0000000616167221 */ /* 0x000fe20000000100 */
[----:B------:R-:W-:Y:S01]  /*0440*/  FADD R21, -R21, R5 ;  /* 0x0000000515157221 */ /* 0x000fe20000000100 */
[----:B------:R-:W-:Y:S01]  /*0450*/  FADD R20, -R20, R4 ;  /* 0x0000000414147221 */ /* 0x000fe20000000100 */
[----:B------:R-:W-:-:S02]  /*0460*/  CS2R R4, SRZ ;  /* 0x0000000000047805 */ /* 0x000fc4000001ff00 */
[----:B------:R-:W-:-:S06]  /*0470*/  CS2R R6, SRZ ;  /* 0x0000000000067805 */ /* 0x000fcc000001ff00 */
[----:B------:R-:W2:Y:S02]  /*0480*/  @!P0 LDG.E.EL.128 R4, desc[UR6][R28.64] ;  /* 0x000000061c048981 */ /* 0x000ea4000c2e1d00 */
[----:B--2---:R-:W-:-:S04]  /*0490*/  FADD R4, R4, 9.9999997473787516356e-06 ;  /* 0x3727c5ac04047421 */ /* 0x004fc80000000000 */
[----:B------:R-:W1:Y:S01]  /*04a0*/  MUFU.SQRT R8, R4 ;  /* 0x0000000400087308 */ /* 0x000e620000002000 */
[----:B------:R-:W-:Y:S01]  /*04b0*/  FADD R12, R5, 9.9999997473787516356e-06 ;  /* 0x3727c5ac050c7421 */ /* 0x000fe20000000000 */
[----:B------:R-:W-:-:S06]  /*04c0*/  FADD R5, R6, 9.9999997473787516356e-06 ;  /* 0x3727c5ac06057421 */ /* 0x000fcc0000000000 */
[----:B------:R-:W2:Y:S01]  /*04d0*/  MUFU.SQRT R12, R12 ;  /* 0x0000000c000c7308 */ /* 0x000ea20000002000 */
[----:B-1----:R-:W-:-:S07]  /*04e0*/  FSETP.GT.AND P6, PT, R8, 8.50705917302346158658e+37, PT ;  /* 0x7e8000000800780b */ /* 0x002fce0003fc4000 */
[----:B------:R-:W1:Y:S01]  /*04f0*/  MUFU.SQRT R5, R5 ;  /* 0x0000000500057308 */ /* 0x000e620000002000 */
[----:B------:R-:W-:Y:S02]  /*0500*/  FSETP.GEU.AND P1, PT, R8, 1.175494350822287508e-38, PT ;  /* 0x008000000800780b */ /* 0x000fe40003f2e000 */
[C---:B--2---:R-:W-:Y:S02]  /*0510*/  FSETP.GT.AND P2, PT, R12.reuse, 8.50705917302346158658e+37, PT ;  /* 0x7e8000000c00780b */ /* 0x044fe40003f44000 */
[----:B------:R-:W-:Y:S01]  /*0520*/  FSETP.GEU.AND P3, PT, R12, 1.175494350822287508e-38, PT ;  /* 0x008000000c00780b */ /* 0x000fe20003f6e000 */
[----:B------:R-:W-:Y:S01]  /*0530*/  @P6 FMUL R8, R8, 0.25 ;  /* 0x3e80000008086820 */ /* 0x000fe20000400000 */
[----:B------:R-:W-:-:S07]  /*0540*/  HFMA2.MMA R4, -RZ, RZ, 1.625, 0 ;  /* 0x3e800000ff047435 */ /* 0x000fce00000001ff */
[----:B------:R-:W-:Y:S01]  /*0550*/  @!P1 FMUL R8, R8, 16777216 ;  /* 0x4b80000008089820 */ /* 0x000fe20000400000 */
[----:B-1----:R-:W-:Y:S01]  /*0560*/  FSETP.GT.AND P4, PT, R5, 8.50705917302346158658e+37, PT ;  /* 0x7e8000000500780b */ /* 0x002fe20003f84000 */
[----:B------:R-:W-:Y:S02]  /*0570*/  FADD R7, R7, 9.9999997473787516356e-06 ;  /* 0x3727c5ac07077421 */ /* 0x000fe40000000000 */
[----:B------:R-:W1:Y:S01]  /*0580*/  MUFU.RCP R31, R8 ;  /* 0x00000008001f7308 */ /* 0x000e620000001000 */
[----:B------:R-:W-:Y:S01]  /*0590*/  FSETP.GEU.AND P5, PT, R5, 1.175494350822287508e-38, PT ;  /* 0x008000000500780b */ /* 0x000fe20003fae000 */
[----:B------:R-:W-:Y:S01]  /*05a0*/  @P2 FMUL R12, R12, 0.25 ;  /* 0x3e8000000c0c2820 */ /* 0x000fe20000400000 */
[----:B------:R-:W-:-:S03]  /*05b0*/  FSEL R28, R4, 1, P6 ;  /* 0x3f800000041c7808 */ /* 0x000fc60003000000 */
[----:B------:R-:W-:Y:S02]  /*05c0*/  @!P3 FMUL R12, R12, 16777216 ;  /* 0x4b8000000c0cb820 */ /* 0x000fe40000400000 */
[----:B------:R-:W2:Y:S01]  /*05d0*/  MUFU.SQRT R6, R7 ;  /* 0x0000000700067308 */ /* 0x000ea20000002000 */
[----:B------:R-:W-:Y:S01]  /*05e0*/  @!P1 FMUL R28, R28, 16777216 ;  /* 0x4b8000001c1c9820 */ /* 0x000fe20000400000 */
[----:B------:R-:W-:-:S06]  /*05f0*/  @P4 FMUL R5, R5, 0.25 ;  /* 0x3e80000005054820 */ /* 0x000fcc0000400000 */
[----:B------:R-:W3:Y:S01]  /*0600*/  MUFU.RCP R27, R12 ;  /* 0x0000000c001b7308 */ /* 0x000ee20000001000 */
[----:B-1----:R-:W-:Y:S01]  /*0610*/  FMUL R31, R31, R28 ;  /* 0x0000001c1f1f7220 */ /* 0x002fe20000400000 */
[----:B------:R-:W-:Y:S01]  /*0620*/  @!P5 FMUL R5, R5, 16777216 ;  /* 0x4b8000000505d820 */ /* 0x000fe20000400000 */
[----:B------:R-:W-:Y:S02]  /*0630*/  FSEL R28, R4, 1, P2 ;  /* 0x3f800000041c7808 */ /* 0x000fe40001000000 */
[----:B--2---:R-:W-:-:S03]  /*0640*/  FSETP.GT.AND P6, PT, R6, 8.50705917302346158658e+37, PT ;  /* 0x7e8000000600780b */ /* 0x004fc60003fc4000 */
[----:B------:R-:W1:Y:S01]  /*0650*/  MUFU.RCP R5, R5 ;  /* 0x0000000500057308 */ /* 0x000e620000001000 */
[----:B------:R-:W-:Y:S01]  /*0660*/  @!P3 FMUL R28, R28, 16777216 ;  /* 0x4b8000001c1cb820 */ /* 0x000fe20000400000 */
[----:B------:R-:W-:-:S03]  /*0670*/  FSETP.GEU.AND P1, PT, R6, 1.175494350822287508e-38, PT ;  /* 0x008000000600780b */ /* 0x000fc60003f2e000 */
[----:B---3--:R-:W-:Y:S01]  /*0680*/  FMUL R27, R27, R28 ;  /* 0x0000001c1b1b7220 */ /* 0x008fe20000400000 */
[----:B------:R-:W-:-:S04]  /*0690*/  FSEL R28, R4, 1, P4 ;  /* 0x3f800000041c7808 */ /* 0x000fc80002000000 */
[----:B------:R-:W-:Y:S01]  /*06a0*/  @P6 FMUL R6, R6, 0.25 ;  /* 0x3e80000006066820 */ /* 0x000fe20000400000 */
[----:B------:R-:W-:-:S04]  /*06b0*/  @!P5 FMUL R28, R28, 16777216 ;  /* 0x4b8000001c1cd820 */ /* 0x000fc80000400000 */
[----:B------:R-:W-:Y:S01]  /*06c0*/  @!P1 FMUL R6, R6, 16777216 ;  /* 0x4b80000006069820 */ /* 0x000fe20000400000 */
[----:B-1----:R-:W-:Y:S02]  /*06d0*/  FMUL R12, R5, R28 ;  /* 0x0000001c050c7220 */ /* 0x002fe40000400000 */
[----:B------:R-:W1:Y:S01]  /*06e0*/  LDC.64 R28, c[0x0][0x228] ;  /* 0x00008a00ff1c7b82 */ /* 0x000e620000000a00 */
[----:B------:R2:W3:Y:S01]  /*06f0*/  MUFU.RCP R8, R6 ;  /* 0x0000000600087308 */ /* 0x0004e20000001000 */
[----:B------:R-:W-:-:S05]  /*0700*/  FSEL R7, R4, 1, P6 ;  /* 0x3f80000004077808 */ /* 0x000fca0003000000 */
[----:B------:R-:W-:Y:S01]  /*0710*/  @!P1 FMUL R7, R7, 16777216 ;  /* 0x4b80000007079820 */ /* 0x000fe20000400000 */
[-C--:B------:R-:W-:Y:S01]  /*0720*/  FMUL R5, R20, R31.reuse ;  /* 0x0000001f14057220 */ /* 0x080fe20000400000 */
[-C--:B------:R-:W-:Y:S01]  /*0730*/  FMUL R4, R25, R31.reuse ;  /* 0x0000001f19047220 */ /* 0x080fe20000400000 */
[----:B--2---:R-:W-:Y:S01]  /*0740*/  FMUL R6, R16, R31 ;  /* 0x0000001f10067220 */ /* 0x004fe20000400000 */
[-C--:B------:R-:W-:Y:S01]  /*0750*/  FMUL R21, R21, R27.reuse ;  /* 0x0000001b15157220 */ /* 0x080fe20000400000 */
[-C--:B------:R-:W-:Y:S01]  /*0760*/  FMUL R16, R9, R27.reuse ;  /* 0x0000001b09107220 */ /* 0x080fe20000400000 */
[----:B------:R-:W-:Y:S01]  /*0770*/  FMUL R20, R13, R27 ;  /* 0x0000001b0d147220 */ /* 0x000fe20000400000 */
[----:B---3--:R-:W-:Y:S01]  /*0780*/  FMUL R8, R8, R7 ;  /* 0x0000000708087220 */ /* 0x008fe20000400000 */
[----:B------:R-:W-:Y:S01]  /*0790*/  FMUL R17, R17, R27 ;  /* 0x0000001b11117220 */ /* 0x000fe20000400000 */
[----:B------:R-:W-:Y:S02]  /*07a0*/  FMUL R25, R10, R12 ;  /* 0x0000000c0a197220 */ /* 0x000fe40000400000 */
[-C--:B------:R-:W-:Y:S01]  /*07b0*/  FMUL R23, R23, R8.reuse ;  /* 0x0000000817177220 */ /* 0x080fe20000400000 */
[-C--:B------:R-:W-:Y:S01]  /*07c0*/  FMUL R27, R11, R8.reuse ;  /* 0x000000080b1b7220 */ /* 0x080fe20000400000 */
[-C--:B------:R-:W-:Y:S01]  /*07d0*/  FMUL R30, R15, R8.reuse ;  /* 0x000000080f1e7220 */ /* 0x080fe20000400000 */
[----:B------:R-:W-:Y:S01]  /*07e0*/  FMUL R19, R19, R8 ;  /* 0x0000000813137220 */ /* 0x000fe20000400000 */
[----:B------:R-:W-:-:S02]  /*07f0*/  CS2R R8, SRZ ;  /* 0x0000000000087805 */ /* 0x000fc4000001ff00 */
[----:B------:R-:W-:Y:S01]  /*0800*/  CS2R R10, SRZ ;  /* 0x00000000000a7805 */ /* 0x000fe2000001ff00 */
[----:B-1----:R-:W-:-:S05]  /*0810*/  IMAD.WIDE R28, R3, 0x4, R28 ;  /* 0x00000004031c7825 */ /* 0x002fca00078e021c */
[----:B------:R1:W2:Y:S02]  /*0820*/  @!P0 LDG.E.EL.128 R8, desc[UR6][R28.64] ;  /* 0x000000061c088981 */ /* 0x0002a4000c2e1d00 */
[----:B-1----:R-:W1:Y:S01]  /*0830*/  LDC.64 R28, c[0x0][0x230] ;  /* 0x00008c00ff1c7b82 */ /* 0x002e620000000a00 */
[----:B------:R-:W-:Y:S01]  /*0840*/  FMUL R7, R26, R31 ;  /* 0x0000001f1a077220 */ /* 0x000fe20000400000 */
[-C--:B------:R-:W-:Y:S01]  /*0850*/  FMUL R22, R22, R12.reuse ;  /* 0x0000000c16167220 */ /* 0x080fe20000400000 */
[-C--:B------:R-:W-:Y:S01]  /*0860*/  FMUL R26, R14, R12.reuse ;  /* 0x0000000c0e1a7220 */ /* 0x080fe20000400000 */
[----:B------:R-:W-:Y:S01]  /*0870*/  FMUL R18, R18, R12 ;  /* 0x0000000c12127220 */ /* 0x000fe20000400000 */
[----:B------:R-:W-:Y:S02]  /*0880*/  CS2R R12, SRZ ;  /* 0x00000000000c7805 */ /* 0x000fe4000001ff00 */
[----:B------:R-:W-:Y:S01]  /*0890*/  CS2R R14, SRZ ;  /* 0x00000000000e7805 */ /* 0x000fe2000001ff00 */
[----:B-1----:R-:W-:-:S05]  /*08a0*/  IMAD.WIDE R28, R3, 0x4, R28 ;  /* 0x00000004031c7825 */ /* 0x002fca00078e021c */
[----:B------:R-:W2:Y:S01]  /*08b0*/  @!P0 LDG.E.EL.128 R12, desc[UR6][R28.64] ;  /* 0x000000061c0c8981 */ /* 0x000ea2000c2e1d00 */
[----:B------:R-:W1:Y:S01]  /*08c0*/  S2UR UR5, SR_CgaCtaId ;  /* 0x00000000000579c3 */ /* 0x000e620000008800 */
[----:B------:R-:W-:Y:S01]  /*08d0*/  SHF.R.U32.HI R3, RZ, 0x4, R24 ;  /* 0x00000004ff037819 */ /* 0x000fe20000011618 */
[----:B------:R-:W-:-:S03]  /*08e0*/  UMOV UR4, 0x400 ;  /* 0x0000040000047882 */ /* 0x000fc60000000000 */
[----:B------:R-:W-:-:S04]  /*08f0*/  SGXT.U32 R3, R3, 0x4 ;  /* 0x000000040303781a */ /* 0x000fc80000000000 */
[----:B------:R-:W-:Y:S01]  /*0900*/  LOP3.LUT R2, R3, R2, RZ, 0xfc, !PT ;  /* 0x0000000203027212 */ /* 0x000fe200078efcff */
[----:B-1----:R-:W-:Y:S01]  /*0910*/  UPRMT UR4, UR5, 0x654, UR4 ;  /* 0x0000065405047896 */ /* 0x002fe20008000004 */
[-CC-:B--2---:R-:W-:Y:S01]  /*0920*/  FFMA R5, R5, R8.reuse, R12.reuse ;  /* 0x0000000805057223 */ /* 0x184fe2000000000c */
[-CC-:B------:R-:W-:Y:S01]  /*0930*/  FFMA R4, R4, R8.reuse, R12.reuse ;  /* 0x0000000804047223 */ /* 0x180fe2000000000c */
[-CC-:B------:R-:W-:Y:S01]  /*0940*/  FFMA R7, R7, R8.reuse, R12.reuse ;  /* 0x0000000807077223 */ /* 0x180fe2000000000c */
[----:B------:R-:W-:Y:S01]  /*0950*/  FFMA R6, R6, R8, R12 ;  /* 0x0000000806067223 */ /* 0x000fe2000000000c */
[----:B------:R-:W-:Y:S02]  /*0960*/  IMAD.SHL.U32 R8, R24, 0x80, RZ ;  /* 0x0000008018087824 */ /* 0x000fe400078e00ff */
[-CC-:B------:R-:W-:Y:S01]  /*0970*/  FFMA R22, R22, R10.reuse, R14.reuse ;  /* 0x0000000a16167223 */ /* 0x180fe2000000000e */
[-CC-:B------:R-:W-:Y:S01]  /*0980*/  FFMA R25, R25, R10.reuse, R14.reuse ;  /* 0x0000000a19197223 */ /* 0x180fe2000000000e */
[-CC-:B------:R-:W-:Y:S01]  /*0990*/  FFMA R26, R26, R10.reuse, R14.reuse ;  /* 0x0000000a1a1a7223 */ /* 0x180fe2000000000e */
[----:B------:R-:W-:Y:S01]  /*09a0*/  FFMA R18, R18, R10, R14 ;  /* 0x0000000a12127223 */ /* 0x000fe2000000000e */
[----:B------:R-:W-:-:S02]  /*09b0*/  SHF.R.U32.HI R10, RZ, 0x5, R24 ;  /* 0x00000005ff0a7819 */ /* 0x000fc40000011618 */
[----:B------:R-:W-:Y:S02]  /*09c0*/  LOP3.LUT R3, R8, 0xf80, RZ, 0xc0, !PT ;  /* 0x00000f8008037812 */ /* 0x000fe400078ec0ff */
[----:B------:R-:W-:Y:S01]  /*09d0*/  SGXT.U32 R10, R10, 0x3 ;  /* 0x000000030a0a781a */ /* 0x000fe20000000000 */
[-CC-:B------:R-:W-:Y:S01]  /*09e0*/  FFMA R21, R21, R9.reuse, R13.reuse ;  /* 0x0000000915157223 */ /* 0x180fe2000000000d */
[-CC-:B------:R-:W-:Y:S01]  /*09f0*/  FFMA R16, R16, R9.reuse, R13.reuse ;  /* 0x0000000910107223 */ /* 0x180fe2000000000d */
[-CC-:B------:R-:W-:Y:S01]  /*0a00*/  FFMA R20, R20, R9.reuse, R13.reuse ;  /* 0x0000000914147223 */ /* 0x180fe2000000000d */
[----:B------:R-:W-:Y:S01]  /*0a10*/  FFMA R17, R17, R9, R13 ;  /* 0x0000000911117223 */ /* 0x000fe2000000000d */
[-CC-:B------:R-:W-:Y:S01]  /*0a20*/  FFMA R23, R23, R11.reuse, R15.reuse ;  /* 0x0000000b17177223 */ /* 0x180fe2000000000f */
[-CC-:B------:R-:W-:Y:S01]  /*0a30*/  FFMA R27, R27, R11.reuse, R15.reuse ;  /* 0x0000000b1b1b7223 */ /* 0x180fe2000000000f */
[-CC-:B------:R-:W-:Y:S01]  /*0a40*/  FFMA R30, R30, R11.reuse, R15.reuse ;  /* 0x0000000b1e1e7223 */ /* 0x180fe2000000000f */
[----:B------:R-:W-:Y:S01]  /*0a50*/  FFMA R19, R19, R11, R15 ;  /* 0x0000000b13137223 */ /* 0x000fe2000000000f */
[C---:B------:R-:W-:Y:S01]  /*0a60*/  LOP3.LUT R11, R3.reuse, 0x20, RZ, 0xfc, !PT ;  /* 0x00000020030b7812 */ /* 0x040fe200078efcff */
[----:B------:R-:W1:Y:S01]  /*0a70*/  S2R R8, SR_TID.X ;  /* 0x0000000000087919 */ /* 0x000e620000002100 */
[----:B------:R-:W-:-:S02]  /*0a80*/  LOP3.LUT R13, R3, 0x40, RZ, 0xfc, !PT ;  /* 0x00000040030d7812 */ /* 0x000fc400078efcff */
[C---:B------:R-:W-:Y:S02]  /*0a90*/  LOP3.LUT R9, R3.reuse, R10, RZ, 0xfc, !PT ;  /* 0x0000000a03097212 */ /* 0x040fe400078efcff */
[C---:B------:R-:W-:Y:S02]  /*0aa0*/  LOP3.LUT R15, R3.reuse, 0x60, RZ, 0xfc, !PT ;  /* 0x00000060030f7812 */ /* 0x040fe400078efcff */
[----:B------:R-:W-:Y:S02]  /*0ab0*/  LEA.HI R10, R3, UR4, RZ, 0x1d ;  /* 0x00000004030a7c11 */ /* 0x000fe4000f8fe8ff */
[----:B------:R-:W-:Y:S02]  /*0ac0*/  LEA.HI R12, R11, UR4, RZ, 0x1d ;  /* 0x000000040b0c7c11 */ /* 0x000fe4000f8fe8ff */
[----:B------:R-:W-:Y:S02]  /*0ad0*/  LEA.HI R14, R13, UR4, RZ, 0x1d ;  /* 0x000000040d0e7c11 */ /* 0x000fe4000f8fe8ff */
[----:B------:R-:W-:Y:S01]  /*0ae0*/  LEA.HI R28, R15, UR4, RZ, 0x1d ;  /* 0x000000040f1c7c11 */ /* 0x000fe2000f8fe8ff */
[C---:B------:R-:W-:Y:S01]  /*0af0*/  IMAD R10, R9.reuse, 0x4, R10 ;  /* 0x00000004090a7824 */ /* 0x040fe200078e020a */
[C---:B------:R-:W-:Y:S01]  /*0b00*/  LEA R11, R9.reuse, R12, 0x2 ;  /* 0x0000000c090b7211 */ /* 0x040fe200078e10ff */
[----:B------:R-:W-:-:S02]  /*0b10*/  IMAD R13, R9, 0x4, R14 ;  /* 0x00000004090d7824 */ /* 0x000fc400078e020e */
[----:B------:R-:W-:Y:S01]  /*0b20*/  IMAD R28, R9, 0x4, R28 ;  /* 0x00000004091c7824 */ /* 0x000fe200078e021c */
[----:B------:R-:W-:Y:S04]  /*0b30*/  STS [R10], R5 ;  /* 0x000000050a007388 */ /* 0x000fe80000000800 */
[----:B------:R-:W-:Y:S04]  /*0b40*/  STS [R11+0x80], R21 ;  /* 0x000080150b007388 */ /* 0x000fe80000000800 */
[----:B------:R-:W-:Y:S04]  /*0b50*/  STS [R13+0x100], R22 ;  /* 0x000100160d007388 */ /* 0x000fe80000000800 */
[----:B------:R-:W-:Y:S04]  /*0b60*/  STS [R28+0x180], R23 ;  /* 0x000180171c007388 */ /* 0x000fe80000000800 */
[----:B------:R2:W-:Y:S04]  /*0b70*/  STS [R10+0x20], R4 ;  /* 0x000020040a007388 */ /* 0x0005e80000000800 */
[----:B------:R-:W-:Y:S04]  /*0b80*/  STS [R11+0xa0], R16 ;  /* 0x0000a0100b007388 */ /* 0x000fe80000000800 */
[----:B------:R-:W-:Y:S01]  /*0b90*/  STS [R13+0x120], R25 ;  /* 0x000120190d007388 */ /* 0x000fe20000000800 */
[----:B------:R-:W-:Y:S01]  /*0ba0*/  SHF.L.U32 R3, R24, 0x1, RZ ;  /* 0x0000000118037819 */ /* 0x000fe200000006ff */
[----:B--2---:R-:W2:Y:S02]  /*0bb0*/  LDC.64 R4, c[0x0][0x238] ;  /* 0x00008e00ff047b82 */ /* 0x004ea40000000a00 */
[----:B------:R-:W-:Y:S04]  /*0bc0*/  STS [R28+0x1a0], R27 ;  /* 0x0001a01b1c007388 */ /* 0x000fe80000000800 */
[----:B------:R3:W-:Y:S04]  /*0bd0*/  STS [R10+0x40], R7 ;  /* 0x000040070a007388 */ /* 0x0007e80000000800 */
[----:B------:R-:W-:Y:S04]  /*0be0*/  STS [R11+0xc0], R20 ;  /* 0x0000c0140b007388 */ /* 0x000fe80000000800 */
[----:B------:R-:W-:Y:S04]  /*0bf0*/  STS [R13+0x140], R26 ;  /* 0x0001401a0d007388 */ /* 0x000fe80000000800 */
[----:B------:R-:W-:Y:S04]  /*0c00*/  STS [R28+0x1c0], R30 ;  /* 0x0001c01e1c007388 */ /* 0x000fe80000000800 */
[----:B------:R4:W-:Y:S04]  /*0c10*/  STS [R10+0x60], R6 ;  /* 0x000060060a007388 */ /* 0x0009e80000000800 */
[----:B------:R5:W-:Y:S04]  /*0c20*/  STS [R11+0xe0], R17 ;  /* 0x0000e0110b007388 */ /* 0x000be80000000800 */
[----:B------:R2:W-:Y:S04]  /*0c30*/  STS [R13+0x160], R18 ;  /* 0x000160120d007388 */ /* 0x0005e80000000800 */
[----:B------:R-:W-:Y:S01]  /*0c40*/  STS [R28+0x1e0], R19 ;  /* 0x0001e0131c007388 */ /* 0x000fe20000000800 */
[----:B------:R-:W-:Y:S01]  /*0c50*/  LOP3.LUT R3, R0, 0x1e, R3, 0xf8, !PT ;  /* 0x0000001e00037812 */ /* 0x000fe200078ef803 */
[----:B-1----:R-:W-:Y:S01]  /*0c60*/  IMAD.SHL.U32 R0, R8, 0x2, RZ ;  /* 0x0000000208007824 */ /* 0x002fe200078e00ff */
[----:B------:R-:W-:-:S04]  /*0c70*/  SHF.R.U32.HI R24, RZ, 0x2, R24 ;  /* 0x00000002ff187819 */ /* 0x000fc80000011618 */
[----:B------:R-:W-:Y:S02]  /*0c80*/  LOP3.LUT R24, R24, 0x3c, RZ, 0xc0, !PT ;  /* 0x0000003c18187812 */ /* 0x000fe400078ec0ff */
[----:B------:R-:W-:-:S03]  /*0c90*/  LOP3.LUT R0, R0, 0x1fe, RZ, 0xc0, !PT ;  /* 0x000001fe00007812 */ /* 0x000fc600078ec0ff */
[----:B---3--:R-:W-:Y:S01]  /*0ca0*/  VIADD R7, R24, UR4 ;  /* 0x0000000418077c36 */ /* 0x008fe20008000000 */
[C---:B----4-:R-:W-:Y:S02]  /*0cb0*/  LOP3.LUT R6, R0.reuse, 0x200, RZ, 0xfc, !PT ;  /* 0x0000020000067812 */ /* 0x050fe400078efcff */
[C---:B------:R-:W-:Y:S02]  /*0cc0*/  LOP3.LUT R8, R0.reuse, 0x400, RZ, 0xfc, !PT ;  /* 0x0000040000087812 */ /* 0x040fe400078efcff */
[C---:B------:R-:W-:Y:S02]  /*0cd0*/  LOP3.LUT R9, R0.reuse, 0x600, RZ, 0xfc, !PT ;  /* 0x0000060000097812 */ /* 0x040fe400078efcff */
[----:B------:R-:W-:Y:S02]  /*0ce0*/  SHF.R.U32.HI R6, RZ, 0x3, R6 ;  /* 0x00000003ff067819 */ /* 0x000fe40000011606 */
[C---:B------:R-:W-:Y:S02]  /*0cf0*/  LOP3.LUT R10, R0.reuse, 0x800, RZ, 0xfc, !PT ;  /* 0x00000800000a7812 */ /* 0x040fe400078efcff */
[C---:B------:R-:W-:Y:S01]  /*0d00*/  LEA R7, R0.reuse, R7, 0x2 ;  /* 0x0000000700077211 */ /* 0x040fe200078e10ff */
[----:B------:R-:W-:Y:S01]  /*0d10*/  BAR.SYNC.DEFER_BLOCKING 0x0 ;  /* 0x0000000000007b1d */ /* 0x000fe20000010000 */
[----:B------:R-:W-:-:S02]  /*0d20*/  LOP3.LUT R12, R0, 0xa00, RZ, 0xfc, !PT ;  /* 0x00000a00000c7812 */ /* 0x000fc400078efcff */
[----:B------:R-:W-:Y:S02]  /*0d30*/  LOP3.LUT R14, R0, 0xc00, RZ, 0xfc, !PT ;  /* 0x00000c00000e7812 */ /* 0x000fe400078efcff */
[----:B------:R-:W-:Y:S02]  /*0d40*/  SHF.R.U32.HI R8, RZ, 0x3, R8 ;  /* 0x00000003ff087819 */ /* 0x000fe40000011608 */
[----:B------:R-:W-:Y:S02]  /*0d50*/  SHF.R.U32.HI R9, RZ, 0x3, R9 ;  /* 0x00000003ff097819 */ /* 0x000fe40000011609 */
[----:B------:R-:W-:Y:S02]  /*0d60*/  LOP3.LUT R6, R6, 0x7c, RZ, 0xc0, !PT ;  /* 0x0000007c06067812 */ /* 0x000fe400078ec0ff */
[----:B-----5:R-:W-:Y:S02]  /*0d70*/  SHF.R.U32.HI R11, RZ, 0x3, R10 ;  /* 0x00000003ff0b7819 */ /* 0x020fe4000001160a */
[----:B0-2---:R-:W-:-:S02]  /*0d80*/  SHF.R.U32.HI R13, RZ, 0x3, R12 ;  /* 0x00000003ff0d7819 */ /* 0x005fc4000001160c */
[----:B------:R-:W-:Y:S02]  /*0d90*/  SHF.R.U32.HI R14, RZ, 0x3, R14 ;  /* 0x00000003ff0e7819 */ /* 0x000fe4000001160e */
[----:B------:R-:W-:Y:S02]  /*0da0*/  LOP3.LUT R8, R8, 0xbc, RZ, 0xc0, !PT ;  /* 0x000000bc08087812 */ /* 0x000fe400078ec0ff */
[----:B------:R-:W-:Y:S01]  /*0db0*/  LOP3.LUT R10, R9, 0xfc, RZ, 0xc0, !PT ;  /* 0x000000fc090a7812 */ /* 0x000fe200078ec0ff */
[----:B------:R-:W-:Y:S01]  /*0dc0*/  VIADD R9, R6, UR4 ;  /* 0x0000000406097c36 */ /* 0x000fe20008000000 */
[----:B------:R-:W-:Y:S01]  /*0dd0*/  LOP3.LUT R12, R11, 0x13c, RZ, 0xc0, !PT ;  /* 0x0000013c0b0c7812 */ /* 0x000fe200078ec0ff */
[----:B------:R-:W-:Y:S04]  /*0de0*/  LDS R18, [R7] ;  /* 0x0000000007127984 */ /* 0x000fe80000000800 */
[----:B------:R-:W0:Y:S01]  /*0df0*/  LDS R19, [R7+0x4] ;  /* 0x0000040007137984 */ /* 0x000e220000000800 */
[----:B------:R-:W-:-:S02]  /*0e00*/  LOP3.LUT R6, R13, 0x17c, RZ, 0xc0, !PT ;  /* 0x0000017c0d067812 */ /* 0x000fc400078ec0ff */
[----:B------:R-:W-:Y:S01]  /*0e10*/  LOP3.LUT R14, R14, 0x1bc, RZ, 0xc0, !PT ;  /* 0x000001bc0e0e7812 */ /* 0x000fe200078ec0ff */
[----:B------:R-:W-:Y:S02]  /*0e20*/  VIADD R11, R8, UR4 ;  /* 0x00000004080b7c36 */ /* 0x000fe40008000000 */
[----:B------:R-:W-:Y:S01]  /*0e30*/  VIADD R13, R10, UR4 ;  /* 0x000000040a0d7c36 */ /* 0x000fe20008000000 */
[----:B------:R-:W-:Y:S01]  /*0e40*/  IADD3 R27, R6, UR4, RZ ;  /* 0x00000004061b7c10 */ /* 0x000fe2000fffe0ff */
[----:B------:R-:W-:Y:S01]  /*0e50*/  VIADD R15, R12, UR4 ;  /* 0x000000040c0f7c36 */ /* 0x000fe20008000000 */
[----:B------:R-:W-:Y:S01]  /*0e60*/  LEA R9, R0, R9, 0x2 ;  /* 0x0000000900097211 */ /* 0x000fe200078e10ff */
[----:B------:R-:W-:Y:S01]  /*0e70*/  VIADD R29, R14, UR4 ;  /* 0x000000040e1d7c36 */ /* 0x000fe20008000000 */
[C---:B------:R-:W-:Y:S01]  /*0e80*/  LEA R23, R0.reuse, R13, 0x2 ;  /* 0x0000000d00177211 */ /* 0x040fe200078e10ff */
[C---:B------:R-:W-:Y:S02]  /*0e90*/  IMAD R20, R0.reuse, 0x4, R11 ;  /* 0x0000000400147824 */ /* 0x040fe400078e020b */
[C---:B------:R-:W-:Y:S01]  /*0ea0*/  IMAD R25, R0.reuse, 0x4, R15 ;  /* 0x0000000400197824 */ /* 0x040fe200078e020f */
[----:B------:R-:W-:Y:S01]  /*0eb0*/  LDS R16, [R9+0x800] ;  /* 0x0008000009107984 */ /* 0x000fe20000000800 */
[C---:B------:R-:W-:Y:S01]  /*0ec0*/  IMAD R27, R0.reuse, 0x4, R27 ;  /* 0x00000004001b7824 */ /* 0x040fe200078e021b */
[----:B------:R-:W-:-:S02]  /*0ed0*/  LEA R29, R0, R29, 0x2 ;  /* 0x0000001d001d7211 */ /* 0x000fc400078e10ff */
[----:B------:R-:W1:Y:S04]  /*0ee0*/  LDS R17, [R9+0x804] ;  /* 0x0008040009117984 */ /* 0x000e680000000800 */
[----:B------:R-:W-:Y:S04]  /*0ef0*/  LDS R14, [R20+0x1000] ;  /* 0x00100000140e7984 */ /* 0x000fe80000000800 */
[----:B------:R-:W2:Y:S04]  /*0f00*/  LDS R15, [R20+0x1004] ;  /* 0x00100400140f7984 */ /* 0x000ea80000000800 */
[----:B------:R-:W-:Y:S04]  /*0f10*/  LDS R12, [R23+0x1800] ;  /* 0x00180000170c7984 */ /* 0x000fe80000000800 */
[----:B------:R3:W4:Y:S04]  /*0f20*/  LDS R13, [R23+0x1804] ;  /* 0x00180400170d7984 */ /* 0x0007280000000800 */
[----:B------:R-:W-:Y:S04]  /*0f30*/  LDS R10, [R25+0x2000] ;  /* 0x00200000190a7984 */ /* 0x000fe80000000800 */
[----:B------:R-:W5:Y:S04]  /*0f40*/  LDS R11, [R25+0x2004] ;  /* 0x00200400190b7984 */ /* 0x000f680000000800 */
[----:B------:R-:W-:Y:S04]  /*0f50*/  LDS R8, [R27+0x2800] ;  /* 0x002800001b087984 */ /* 0x000fe80000000800 */
[----:B------:R0:W1:Y:S04]  /*0f60*/  LDS R9, [R27+0x2804] ;  /* 0x002804001b097984 */ /* 0x0000680000000800 */
[----:B------:R-:W-:Y:S04]  /*0f70*/  LDS R6, [R29+0x3000] ;  /* 0x003000001d067984 */ /* 0x000fe80000000800 */
[----:B------:R-:W1:Y:S01]  /*0f80*/  LDS R7, [R29+0x3004] ;  /* 0x003004001d077984 */ /* 0x000e620000000800 */
[----:B------:R-:W-:-:S02]  /*0f90*/  ISETP.GE.AND P0, PT, R3, 0x1e, PT ;  /* 0x0000001e0300780c */ /* 0x000fc40003f06270 */
[----:B------:R-:W-:Y:S02]  /*0fa0*/  LOP3.LUT R26, R0, 0xe00, RZ, 0xfc, !PT ;  /* 0x00000e00001a7812 */ /* 0x000fe400078efcff */
[C---:B------:R-:W-:Y:S01]  /*0fb0*/  ISETP.LT.AND P4, PT, R2.reuse, 0x200, !P0 ;  /* 0x000002000200780c */ /* 0x040fe20004781270 */
[C---:B------:R-:W-:Y:S01]  /*0fc0*/  IMAD R3, R2.reuse, 0x1e, R3 ;  /* 0x0000001e02037824 */ /* 0x040fe200078e0203 */
[C---:B------:R-:W-:Y:S02]  /*0fd0*/  LOP3.LUT R21, R2.reuse, 0x70, RZ, 0xfc, !PT ;  /* 0x0000007002157812 */ /* 0x040fe400078efcff */
[C---:B------:R-:W-:Y:S02]  /*0fe0*/  LOP3.LUT R22, R2.reuse, 0x60, RZ, 0xfc, !PT ;  /* 0x0000006002167812 */ /* 0x040fe400078efcff */
[----:B---3--:R-:W-:Y:S02]  /*0ff0*/  LOP3.LUT R23, R2, 0x50, RZ, 0xfc, !PT ;  /* 0x0000005002177812 */ /* 0x008fe400078efcff */
[----:B------:R-:W-:-:S02]  /*1000*/  SHF.R.U32.HI R26, RZ, 0x3, R26 ;  /* 0x00000003ff1a7819 */ /* 0x000fc4000001161a */
[----:B------:R-:W-:Y:S01]  /*1010*/  ISETP.LT.AND P1, PT, R21, 0x200, !P0 ;  /* 0x000002001500780c */ /* 0x000fe20004721270 */
[----:B------:R-:W-:Y:S01]  /*1020*/  IMAD.WIDE R20, R3, 0x4, R4 ;  /* 0x0000000403147825 */ /* 0x000fe200078e0204 */
[----:B------:R-:W-:Y:S02]  /*1030*/  ISETP.LT.AND P2, PT, R22, 0x200, !P0 ;  /* 0x000002001600780c */ /* 0x000fe40004741270 */
[----:B------:R-:W-:Y:S02]  /*1040*/  ISETP.LT.AND P3, PT, R23, 0x200, !P0 ;  /* 0x000002001700780c */ /* 0x000fe40004761270 */
[----:B------:R-:W-:Y:S02]  /*1050*/  LOP3.LUT R24, R2, 0x10, RZ, 0xfc, !PT ;  /* 0x0000001002187812 */ /* 0x000fe400078efcff */
[----:B------:R-:W-:Y:S02]  /*1060*/  LOP3.LUT R26, R26, 0x1fc, RZ, 0xc0, !PT ;  /* 0x000001fc1a1a7812 */ /* 0x000fe400078ec0ff */
[----:B------:R-:W-:-:S02]  /*1070*/  LOP3.LUT R22, R2, 0x40, RZ, 0xfc, !PT ;  /* 0x0000004002167812 */ /* 0x000fc400078efcff */
[C---:B------:R-:W-:Y:S02]  /*1080*/  LOP3.LUT R23, R2.reuse, 0x30, RZ, 0xfc, !PT ;  /* 0x0000003002177812 */ /* 0x040fe400078efcff */
[----:B------:R-:W-:Y:S01]  /*1090*/  LOP3.LUT R2, R2, 0x20, RZ, 0xfc, !PT ;  /* 0x0000002002027812 */ /* 0x000fe200078efcff */
[----:B0-----:R0:W-:Y:S01]  /*10a0*/  @P4 STG.E.64 desc[UR6][R20.64], R18 ;  /* 0x0000001214004986 */ /* 0x0011e2000c101b06 */
[----:B------:R-:W-:Y:S01]  /*10b0*/  ISETP.LT.AND P6, PT, R24, 0x200, !P0 ;  /* 0x000002001800780c */ /* 0x000fe200047c1270 */
[----:B------:R-:W-:Y:S01]  /*10c0*/  VIADD R27, R26, UR4 ;  /* 0x000000041a1b7c36 */ /* 0x000fe20008000000 */
[----:B------:R-:W-:Y:S02]  /*10d0*/  ISETP.LT.AND P4, PT, R22, 0x200, !P0 ;  /* 0x000002001600780c */ /* 0x000fe40004781270 */
[----:B------:R-:W-:Y:S02]  /*10e0*/  ISETP.LT.AND P5, PT, R23, 0x200, !P0 ;  /* 0x000002001700780c */ /* 0x000fe400047a1270 */
[----:B------:R-:W-:Y:S01]  /*10f0*/  ISETP.LT.AND P0, PT, R2, 0x200, !P0 ;  /* 0x000002000200780c */ /* 0x000fe20004701270 */
[C---:B------:R-:W-:Y:S01]  /*1100*/  VIADD R25, R3.reuse, 0x1e0 ;  /* 0x000001e003197836 */ /* 0x040fe20000000000 */
[----:B------:R-:W-:Y:S01]  /*1110*/  LEA R0, R0, R27, 0x2 ;  /* 0x0000001b00007211 */ /* 0x000fe200078e10ff */
[C---:B------:R-:W-:Y:S01]  /*1120*/  VIADD R23, R3.reuse, 0x780 ;  /* 0x0000078003177836 */ /* 0x040fe20000000000 */
[----:B------:R-:W-:Y:S01]  /*1130*/  IADD3 R27, R3, 0x960, RZ ;  /* 0x00000960031b7810 */ /* 0x000fe20007ffe0ff */
[----:B0-----:R-:W-:Y:S01]  /*1140*/  VIADD R19, R3, 0x3c0 ;  /* 0x000003c003137836 */ /* 0x001fe20000000000 */
[----:B------:R-:W-:Y:S01]  /*1150*/  IADD3 R21, R3, 0x5a0, RZ ;  /* 0x000005a003157810 */ /* 0x000fe20007ffe0ff */
[----:B------:R-:W-:-:S04]  /*1160*/  IMAD.WIDE R24, R25, 0x4, R4 ;  /* 0x0000000419187825 */ /* 0x000fc800078e0204 */
[----:B------:R-:W-:Y:S02]  /*1170*/  VIADD R29, R3, 0xb40 ;  /* 0x00000b40031d7836 */ /* 0x000fe40000000000 */
[--C-:B------:R-:W-:Y:S01]  /*1180*/  IMAD.WIDE R18, R19, 0x4, R4.reuse ;  /* 0x0000000413127825 */ /* 0x100fe200078e0204 */
[----:B-1----:R0:W-:Y:S03]  /*1190*/  @P6 STG.E.64 desc[UR6][R24.64], R16 ;  /* 0x0000001018006986 */ /* 0x0021e6000c101b06 */
[--C-:B------:R-:W-:Y:S01]  /*11a0*/  IMAD.WIDE R20, R21, 0x4, R4.reuse ;  /* 0x0000000415147825 */ /* 0x100fe200078e0204 */
[----:B--2---:R0:W-:Y:S03]  /*11b0*/  @P0 STG.E.64 desc[UR6][R18.64], R14 ;  /* 0x0000000e12000986 */ /* 0x0041e6000c101b06 */
[--C-:B------:R-:W-:Y:S01]  /*11c0*/  IMAD.WIDE R22, R23, 0x4, R4.reuse ;  /* 0x0000000417167825 */ /* 0x100fe200078e0204 */
[----:B----4-:R0:W-:Y:S03]  /*11d0*/  @P5 STG.E.64 desc[UR6][R20.64], R12 ;  /* 0x0000000c14005986 */ /* 0x0101e6000c101b06 */
[--C-:B------:R-:W-:Y:S01]  /*11e0*/  IMAD.WIDE R26, R27, 0x4, R4.reuse ;  /* 0x000000041b1a7825 */ /* 0x100fe200078e0204 */
[----:B-----5:R0:W-:Y:S03]  /*11f0*/  @P4 STG.E.64 desc[UR6][R22.64], R10 ;  /* 0x0000000a16004986 */ /* 0x0201e6000c101b06 */
[----:B------:R-:W-:Y:S01]  /*1200*/  IMAD.WIDE R28, R29, 0x4, R4 ;  /* 0x000000041d1c7825 */ /* 0x000fe200078e0204 */
[----:B------:R0:W-:Y:S04]  /*1210*/  @P3 STG.E.64 desc[UR6][R26.64], R8 ;  /* 0x000000081a003986 */ /* 0x0001e8000c101b06 */
[----:B------:R0:W-:Y:S02]  /*1220*/  @P2 STG.E.64 desc[UR6][R28.64], R6 ;  /* 0x000000061c002986 */ /* 0x0001e4000c101b06 */
[----:B0-----:R-:W-:Y:S05]  /*1230*/  @!P1 EXIT ;  /* 0x000000000000994d */ /* 0x001fea0003800000 */
[----:B0-----:R-:W-:Y:S01]  /*1240*/  LDS R6, [R0+0x3800] ;  /* 0x0038000000067984 */ /* 0x001fe20000000800 */
[----:B------:R-:W-:-:S03]  /*1250*/  IADD3 R3, R3, 0xd20, RZ ;  /* 0x00000d2003037810 */ /* 0x000fc60007ffe0ff */
[----:B------:R-:W0:Y:S02]  /*1260*/  LDS R7, [R0+0x3804] ;  /* 0x0038040000077984 */ /* 0x000e240000000800 */
[----:B------:R-:W-:-:S05]  /*1270*/  IMAD.WIDE R4, R3, 0x4, R4 ;  /* 0x0000000403047825 */ /* 0x000fca00078e0204 */
[----:B0-----:R-:W-:Y:S01]  /*1280*/  STG.E.64 desc[UR6][R4.64], R6 ;  /* 0x0000000604007986 */ /* 0x001fe2000c101b06 */
[----:B------:R-:W-:Y:S05]  /*1290*/  EXIT ;  /* 0x000000000000794d */ /* 0x000fea0003800000 */
.L_x_0:
[----:B------:R-:W-:-:S00]  /*12a0*/  BRA `(.L_x_0) ;  /* 0xfffffffc00fc7947 */ /* 0x000fc0000383ffff */
[----:B------:R-:W-:-:S00]  /*12b0*/  NOP ;  /* 0x0000000000007918 */ /* 0x000fc00000000000 */
        /* <DEDUP_REMOVED lines=12> */
.L_x_1:


//--------------------- .nv.global.init           --------------------------
	.section	.nv.global.init,"aw",@progbits
.nv.global.init:
	.type		_$_str,@object
	.size		_$_str,(_$_str_$_2 - _$_str)
_$_str:
        /*0000*/ 	.byte	0x5f, 0x5f, 0x43, 0x55, 0x44, 0x41, 0x5f, 0x46, 0x54, 0x5a, 0x00
	.type		_$_str_$_2,@object
	.size		_$_str_$_2,(.L_1 - _$_str_$_2)
_$_str_$_2:
        /*000b*/ 	.byte	0x5f, 0x5f, 0x43, 0x55, 0x44, 0x41, 0x5f, 0x50, 0x52, 0x45, 0x43, 0x5f, 0x53, 0x51, 0x52, 0x54
        /*001b*/ 	.byte	0x00
.L_1:


//--------------------- .nv.shared.triton_poi_fused__native_batch_norm_legit_no_training_36 --------------------------
	.section	.nv.shared.triton_poi_fused__native_batch_norm_legit_no_training_36,"aw",@nobits
	.sectionflags	@""
	.align	16
	.zero		1024


//--------------------- .nv.constant0.triton_poi_fused__native_batch_norm_legit_no_training_36 --------------------------
	.section	.nv.constant0.triton_poi_fused__native_batch_norm_legit_no_training_36,"a",@progbits
	.sectionflags	@""
	.align	4
.nv.constant0.triton_poi_fused__native_batch_norm_legit_no_training_36:
	.zero		584
